//
// Generated by NVIDIA NVVM Compiler
//
// Compiler Build ID: CL-36424714
// Cuda compilation tools, release 13.0, V13.0.88
// Based on NVVM 20.0.0
//

.version 9.0
.target sm_100
.address_size 64

	// .globl	_Z9mi_kernelv
.extern .func  (.param .b32 func_retval0) vprintf
(
	.param .b64 vprintf_param_0,
	.param .b64 vprintf_param_1
)
;
.global .align 1 .b8 $str[50] = {83, 111, 121, 32, 101, 108, 32, 104, 105, 108, 111, 32, 103, 108, 111, 98, 97, 108, 32, 37, 100, 32, 40, 98, 108, 111, 113, 117, 101, 32, 37, 100, 44, 32, 104, 105, 108, 111, 32, 108, 111, 99, 97, 108, 32, 37, 100, 41, 10};

.visible .entry _Z9mi_kernelv()
{
	.local .align 8 .b8 	__local_depot0[16];
	.reg .b64 	%SP;
	.reg .b64 	%SPL;
	.reg .b32 	%r<7>;
	.reg .b64 	%rd<5>;

	mov.u64 	%SPL, __local_depot0;
	cvta.local.u64 	%SP, %SPL;
	add.u64 	%rd1, %SP, 0;
	add.u64 	%rd2, %SPL, 0;
	mov.u32 	%r1, %ctaid.x;
	mov.u32 	%r2, %ntid.x;
	mov.u32 	%r3, %tid.x;
	mad.lo.s32 	%r4, %r1, %r2, %r3;
	st.local.v2.u32 	[%rd2], {%r4, %r1};
	st.local.u32 	[%rd2+8], %r3;
	mov.u64 	%rd3, $str;
	cvta.global.u64 	%rd4, %rd3;
	{ // callseq 0, 0
	.param .b64 param0;
	st.param.b64 	[param0], %rd4;
	.param .b64 param1;
	st.param.b64 	[param1], %rd1;
	.param .b32 retval0;
	call.uni (retval0), 
	vprintf, 
	(
	param0, 
	param1
	);
	ld.param.b32 	%r5, [retval0];
	} // callseq 0
	ret;

}


// ===== COMPILED SASS (sm_100) =====

	.target	sm_100

	.elftype	@"ET_EXEC"


//--------------------- .note.nv.tkinfo           --------------------------
	.section	.note.nv.tkinfo,"",@"SHT_NOTE"
	.sectionflags	@"SHF_NOTE_NV_TKINFO"
	.tkinfo
        /*0018*/ 	.word	0x00000002
        /*0030*/ 	.string	""
        /*0030*/ 	.string	"ptxas"
        /*0030*/ 	.string	"Cuda compilation tools, release 13.0, V13.0.88"
        /*0030*/ 	.string	"Build cuda_13.0.r13.0/compiler.36424714_0"
        /*0030*/ 	.string	"-arch sm_100 -m 64 "



//--------------------- .note.nv.cuinfo           --------------------------
	.section	.note.nv.cuinfo,"",@"SHT_NOTE"
	.sectionflags	@"SHF_NOTE_NV_CUINFO"
        /*0018*/ 	.short	0x0002
        /*001a*/ 	.short	0x0064
        /*001c*/ 	.short	0x0082
	.zero		2


//--------------------- .nv.info                  --------------------------
	.section	.nv.info,"",@"SHT_CUDA_INFO"
	.align	4


	//----- nvinfo : EIATTR_REGCOUNT
	.align		4
        /*0000*/ 	.byte	0x04, 0x2f
        /*0002*/ 	.short	(.L_2 - .L_1)
	.align		4
.L_1:
        /*0004*/ 	.word	index@(_Z9mi_kernelv)
        /*0008*/ 	.word	0x00000018


	//----- nvinfo : EIATTR_FRAME_SIZE
	.align		4
.L_2:
        /*000c*/ 	.byte	0x04, 0x11
        /*000e*/ 	.short	(.L_4 - .L_3)
	.align		4
.L_3:
        /*0010*/ 	.word	index@(_Z9mi_kernelv)
        /*0014*/ 	.word	0x00000010


	//----- nvinfo : EIATTR_MIN_STACK_SIZE
	.align		4
.L_4:
        /*0018*/ 	.byte	0x04, 0x12
        /*001a*/ 	.short	(.L_6 - .L_5)
	.align		4
.L_5:
        /*001c*/ 	.word	index@(_Z9mi_kernelv)
        /*0020*/ 	.word	0x00000010
.L_6:


//--------------------- .nv.compat                --------------------------
	.section	.nv.compat,"",@"SHT_CUDA_COMPAT_INFO"
	.align	4
        /*0000*/ 	.byte	0x02, 0x09, 0x00, 0x00, 0x02, 0x02, 0x01, 0x00, 0x02, 0x05, 0x05, 0x00, 0x03, 0x07, 0x01, 0x01
        /*0010*/ 	.byte	0x02, 0x03, 0x00, 0x00, 0x02, 0x06, 0x01, 0x00, 0x04, 0x0b, 0x08, 0x00, 0x09, 0x00, 0x00, 0x00
        /*0020*/ 	.byte	0x00, 0x00, 0x00, 0x00


//--------------------- .nv.info._Z9mi_kernelv    --------------------------
	.section	.nv.info._Z9mi_kernelv,"",@"SHT_CUDA_INFO"
	.sectionflags	@""
	.align	4


	//----- nvinfo : EIATTR_CUDA_API_VERSION
	.align		4
        /*0000*/ 	.byte	0x04, 0x37
        /*0002*/ 	.short	(.L_8 - .L_7)
.L_7:
        /*0004*/ 	.word	0x00000082


	//----- nvinfo : EIATTR_SPARSE_MMA_MASK
	.align		4
.L_8:
        /*0008*/ 	.byte	0x03, 0x50
        /*000a*/ 	.short	0x0000


	//----- nvinfo : EIATTR_MAXREG_COUNT
	.align		4
        /*000c*/ 	.byte	0x03, 0x1b
        /*000e*/ 	.short	0x00ff


	//----- nvinfo : EIATTR_EXTERNS
	.align		4
        /*0010*/ 	.byte	0x04, 0x0f
        /*0012*/ 	.short	(.L_10 - .L_9)


	//   ....[0]....
	.align		4
.L_9:
        /*0014*/ 	.word	index@(vprintf)


	//----- nvinfo : EIATTR_MERCURY_ISA_VERSION
	.align		4
.L_10:
        /*0018*/ 	.byte	0x03, 0x5f
        /*001a*/ 	.short	0x0101


	//----- nvinfo : EIATTR_VRC_CTA_INIT_COUNT
	.align		4
        /*001c*/ 	.byte	0x02, 0x4a
	.zero		1
	.zero		1


	//----- nvinfo : EIATTR_SYSCALL_OFFSETS
	.align		4
        /*0020*/ 	.byte	0x04, 0x46
        /*0022*/ 	.short	(.L_12 - .L_11)


	//   ....[0]....
.L_11:
        /*0024*/ 	.word	0x00000120


	//----- nvinfo : EIATTR_EXIT_INSTR_OFFSETS
	.align		4
.L_12:
        /*0028*/ 	.byte	0x04, 0x1c
        /*002a*/ 	.short	(.L_14 - .L_13)


	//   ....[0]....
.L_13:
        /*002c*/ 	.word	0x00000130


	//----- nvinfo : EIATTR_SW_WAR
	.align		4
.L_14:
        /*0030*/ 	.byte	0x04, 0x36
        /*0032*/ 	.short	(.L_16 - .L_15)
.L_15:
        /*0034*/ 	.word	0x00000008
.L_16:


//--------------------- .nv.callgraph             --------------------------
	.section	.nv.callgraph,"",@"SHT_CUDA_CALLGRAPH"
	.align	4
	.sectionentsize	8
	.align		4
        /*0000*/ 	.word	0x00000000
	.align		4
        /*0004*/ 	.word	0xffffffff
	.align		4
        /*0008*/ 	.word	index@(_Z9mi_kernelv)
	.align		4
        /*000c*/ 	.word	index@(vprintf)
	.align		4
        /*0010*/ 	.word	0x00000000
	.align		4
        /*0014*/ 	.word	0xfffffffe
	.align		4
        /*0018*/ 	.word	0x00000000
	.align		4
        /*001c*/ 	.word	0xfffffffd
	.align		4
        /*0020*/ 	.word	0x00000000
	.align		4
        /*0024*/ 	.word	0xfffffffc


//--------------------- .nv.constant4             --------------------------
	.section	.nv.constant4,"a",@progbits
	.align	8
	.align		8
.nv.constant4:
        /*0000*/ 	.dword	vprintf
	.align		8
        /*0008*/ 	.dword	$str


//--------------------- .text._Z9mi_kernelv       --------------------------
	.section	.text._Z9mi_kernelv,"ax",@progbits
	.align	128
        .global         _Z9mi_kernelv
        .type           _Z9mi_kernelv,@function
        .size           _Z9mi_kernelv,(.L_x_2 - _Z9mi_kernelv)
        .other          _Z9mi_kernelv,@"STO_CUDA_ENTRY STV_DEFAULT"
_Z9mi_kernelv:
.text._Z9mi_kernelv:
[----:B------:R-:W0:Y:S01]  /*0000*/  LDC R1, c[0x0][0x37c] ;  /* 0x0000df00ff017b82 */ /* 0x000e220000000800 */
[----:B------:R-:W1:Y:S01]  /*0010*/  S2R R10, SR_TID.X ;  /* 0x00000000000a7919 */ /* 0x000e620000002100 */
[----:B------:R-:W2:Y:S01]  /*0020*/  LDCU UR5, c[0x0][0x2fc] ;  /* 0x00005f80ff0577ac */ /* 0x000ea20008000800 */
[----:B0-----:R-:W-:Y:S01]  /*0030*/  VIADD R1, R1, 0xfffffff0 ;  /* 0xfffffff001017836 */ /* 0x001fe20000000000 */
[----:B------:R-:W-:Y:S01]  /*0040*/  MOV R0, 0x0 ;  /* 0x0000000000007802 */ /* 0x000fe20000000f00 */
[----:B------:R-:W0:Y:S01]  /*0050*/  S2R R3, SR_CTAID.X ;  /* 0x0000000000037919 */ /* 0x000e220000002500 */
[----:B------:R-:W0:Y:S02]  /*0060*/  LDCU UR6, c[0x0][0x360] ;  /* 0x00006c00ff0677ac */ /* 0x000e240008000800 */
[----:B------:R3:W4:Y:S01]  /*0070*/  LDC.64 R8, c[0x4][R0] ;  /* 0x0100000000087b82 */ /* 0x0007220000000a00 */
[----:B------:R-:W5:Y:S02]  /*0080*/  LDCU UR4, c[0x0][0x2f8] ;  /* 0x00005f00ff0477ac */ /* 0x000f640008000800 */
[----:B-----5:R-:W-:Y:S01]  /*0090*/  IADD3 R6, P0, PT, R1, UR4, RZ ;  /* 0x0000000401067c10 */ /* 0x020fe2000ff1e0ff */
[----:B-1----:R3:W-:Y:S04]  /*00a0*/  STL [R1+0x8], R10 ;  /* 0x0000080a01007387 */ /* 0x0027e80000100800 */
[----:B--2---:R-:W-:-:S02]  /*00b0*/  IMAD.X R7, RZ, RZ, UR5, P0 ;  /* 0x00000005ff077e24 */ /* 0x004fc400080e06ff */
[----:B0-----:R-:W-:Y:S01]  /*00c0*/  IMAD R2, R3, UR6, R10 ;  /* 0x0000000603027c24 */ /* 0x001fe2000f8e020a */
[----:B------:R-:W0:Y:S04]  /*00d0*/  LDCU.64 UR6, c[0x4][0x8] ;  /* 0x01000100ff0677ac */ /* 0x000e280008000a00 */
[----:B------:R3:W-:Y:S01]  /*00e0*/  STL.64 [R1], R2 ;  /* 0x0000000201007387 */ /* 0x0007e20000100a00 */
[----:B0-----:R-:W-:Y:S01]  /*00f0*/  IMAD.U32 R4, RZ, RZ, UR6 ;  /* 0x00000006ff047e24 */ /* 0x001fe2000f8e00ff */
[----:B---34-:R-:W-:-:S07]  /*0100*/  MOV R5, UR7 ;  /* 0x0000000700057c02 */ /* 0x018fce0008000f00 */
[----:B------:R-:W-:-:S07]  /*0110*/  LEPC R20, `(.L_x_0) ;  /* 0x000000001014794e */ /* 0x000fce0000000000 */
[----:B------:R-:W-:Y:S05]  /*0120*/  CALL.ABS.NOINC R8 ;  /* 0x0000000008007343 */ /* 0x000fea0003c00000 */
.L_x_0:
[----:B------:R-:W-:Y:S05]  /*0130*/  EXIT ;  /* 0x000000000000794d */ /* 0x000fea0003800000 */
.L_x_1:
[----:B------:R-:W-:-:S00]  /*0140*/  BRA `(.L_x_1) ;  /* 0xfffffffc00fc7947 */ /* 0x000fc0000383ffff */
[----:B------:R-:W-:-:S00]  /*0150*/  NOP ;  /* 0x0000000000007918 */ /* 0x000fc00000000000 */
        /* <DEDUP_REMOVED lines=10> */
.L_x_2:


//--------------------- .nv.global.init           --------------------------
	.section	.nv.global.init,"aw",@progbits
.nv.global.init:
	.type		$str,@object
	.size		$str,(.L_0 - $str)
$str:
        /*0000*/ 	.byte	0x53, 0x6f, 0x79, 0x20, 0x65, 0x6c, 0x20, 0x68, 0x69, 0x6c, 0x6f, 0x20, 0x67, 0x6c, 0x6f, 0x62
        /*0010*/ 	.byte	0x61, 0x6c, 0x20, 0x25, 0x64, 0x20, 0x28, 0x62, 0x6c, 0x6f, 0x71, 0x75, 0x65, 0x20, 0x25, 0x64
        /*0020*/ 	.byte	0x2c, 0x20, 0x68, 0x69, 0x6c, 0x6f, 0x20, 0x6c, 0x6f, 0x63, 0x61, 0x6c, 0x20, 0x25, 0x64, 0x29
        /*0030*/ 	.byte	0x0a, 0x00
.L_0:


//--------------------- .nv.shared.reserved.0     --------------------------
	.section	.nv.shared.reserved.0,"aw",@nobits
	.weak		__nv_reservedSMEM_offset_0_alias
	.size		__nv_reservedSMEM_offset_0_alias, 0, 64
	.other		__nv_reservedSMEM_offset_0_alias,@"STO_CUDA_RESERVED_SHARED STV_DEFAULT"
__nv_reservedSMEM_offset_0_alias:
	.zero		0
	.zero		64


//--------------------- .nv.constant0._Z9mi_kernelv --------------------------
	.section	.nv.constant0._Z9mi_kernelv,"a",@progbits
	.sectionflags	@""
	.align	4
.nv.constant0._Z9mi_kernelv:
	.zero		896


//--------------------- SYMBOLS --------------------------

	.type		.nv.reservedSmem.offset0,@object
	.size		.nv.reservedSmem.offset0,0x4
	.type		vprintf,@function
